//
// Generated by NVIDIA NVVM Compiler
//
// Compiler Build ID: CL-36424714
// Cuda compilation tools, release 13.0, V13.0.88
// Based on NVVM 20.0.0
//

.version 9.0
.target sm_100
.address_size 64

	// .globl	_Z11vector_add1PfS_S_i
// _ZZ11vector_add3PfS_S_iE4temp has been demoted

.visible .entry _Z11vector_add1PfS_S_i(
	.param .u64 .ptr .align 1 _Z11vector_add1PfS_S_i_param_0,
	.param .u64 .ptr .align 1 _Z11vector_add1PfS_S_i_param_1,
	.param .u64 .ptr .align 1 _Z11vector_add1PfS_S_i_param_2,
	.param .u32 _Z11vector_add1PfS_S_i_param_3
)
{
	.reg .pred 	%p<7>;
	.reg .b32 	%r<27>;
	.reg .b32 	%f<16>;
	.reg .b64 	%rd<31>;

	ld.param.u64 	%rd8, [_Z11vector_add1PfS_S_i_param_0];
	ld.param.u64 	%rd9, [_Z11vector_add1PfS_S_i_param_1];
	ld.param.u64 	%rd10, [_Z11vector_add1PfS_S_i_param_2];
	ld.param.u32 	%r11, [_Z11vector_add1PfS_S_i_param_3];
	cvta.to.global.u64 	%rd1, %rd8;
	cvta.to.global.u64 	%rd2, %rd10;
	cvta.to.global.u64 	%rd3, %rd9;
	mov.u32 	%r26, %tid.x;
	mov.u32 	%r2, %ntid.x;
	setp.ge.s32 	%p1, %r26, %r11;
	@%p1 bra 	$L__BB0_6;
	add.s32 	%r12, %r26, %r2;
	max.u32 	%r13, %r11, %r12;
	setp.lt.u32 	%p2, %r12, %r11;
	selp.u32 	%r14, 1, 0, %p2;
	add.s32 	%r15, %r12, %r14;
	sub.s32 	%r16, %r13, %r15;
	div.u32 	%r17, %r16, %r2;
	add.s32 	%r3, %r17, %r14;
	and.b32  	%r18, %r3, 3;
	setp.eq.s32 	%p3, %r18, 3;
	@%p3 bra 	$L__BB0_4;
	add.s32 	%r19, %r3, 1;
	and.b32  	%r20, %r19, 3;
	mul.wide.u32 	%rd30, %r26, 4;
	mul.wide.u32 	%rd5, %r2, 4;
	neg.s32 	%r24, %r20;
	mad.lo.s32 	%r26, %r2, %r20, %r26;
$L__BB0_3:
	.pragma "nounroll";
	add.s64 	%rd11, %rd3, %rd30;
	ld.global.f32 	%f1, [%rd11];
	add.s64 	%rd12, %rd2, %rd30;
	ld.global.f32 	%f2, [%rd12];
	add.f32 	%f3, %f1, %f2;
	add.s64 	%rd13, %rd1, %rd30;
	st.global.f32 	[%rd13], %f3;
	add.s64 	%rd30, %rd30, %rd5;
	add.s32 	%r24, %r24, 1;
	setp.ne.s32 	%p4, %r24, 0;
	@%p4 bra 	$L__BB0_3;
$L__BB0_4:
	setp.lt.u32 	%p5, %r3, 3;
	@%p5 bra 	$L__BB0_6;
$L__BB0_5:
	mul.wide.u32 	%rd14, %r26, 4;
	add.s64 	%rd15, %rd3, %rd14;
	ld.global.f32 	%f4, [%rd15];
	add.s64 	%rd16, %rd2, %rd14;
	ld.global.f32 	%f5, [%rd16];
	add.f32 	%f6, %f4, %f5;
	add.s64 	%rd17, %rd1, %rd14;
	st.global.f32 	[%rd17], %f6;
	add.s32 	%r21, %r26, %r2;
	mul.wide.u32 	%rd18, %r21, 4;
	add.s64 	%rd19, %rd3, %rd18;
	ld.global.f32 	%f7, [%rd19];
	add.s64 	%rd20, %rd2, %rd18;
	ld.global.f32 	%f8, [%rd20];
	add.f32 	%f9, %f7, %f8;
	add.s64 	%rd21, %rd1, %rd18;
	st.global.f32 	[%rd21], %f9;
	add.s32 	%r22, %r21, %r2;
	mul.wide.u32 	%rd22, %r22, 4;
	add.s64 	%rd23, %rd3, %rd22;
	ld.global.f32 	%f10, [%rd23];
	add.s64 	%rd24, %rd2, %rd22;
	ld.global.f32 	%f11, [%rd24];
	add.f32 	%f12, %f10, %f11;
	add.s64 	%rd25, %rd1, %rd22;
	st.global.f32 	[%rd25], %f12;
	add.s32 	%r23, %r22, %r2;
	mul.wide.u32 	%rd26, %r23, 4;
	add.s64 	%rd27, %rd3, %rd26;
	ld.global.f32 	%f13, [%rd27];
	add.s64 	%rd28, %rd2, %rd26;
	ld.global.f32 	%f14, [%rd28];
	add.f32 	%f15, %f13, %f14;
	add.s64 	%rd29, %rd1, %rd26;
	st.global.f32 	[%rd29], %f15;
	add.s32 	%r26, %r23, %r2;
	setp.lt.s32 	%p6, %r26, %r11;
	@%p6 bra 	$L__BB0_5;
$L__BB0_6:
	ret;

}
	// .globl	_Z11vector_add2PfS_S_i
.visible .entry _Z11vector_add2PfS_S_i(
	.param .u64 .ptr .align 1 _Z11vector_add2PfS_S_i_param_0,
	.param .u64 .ptr .align 1 _Z11vector_add2PfS_S_i_param_1,
	.param .u64 .ptr .align 1 _Z11vector_add2PfS_S_i_param_2,
	.param .u32 _Z11vector_add2PfS_S_i_param_3
)
{
	.reg .pred 	%p<7>;
	.reg .b32 	%r<31>;
	.reg .b32 	%f<16>;
	.reg .b64 	%rd<25>;

	ld.param.u64 	%rd4, [_Z11vector_add2PfS_S_i_param_0];
	ld.param.u64 	%rd5, [_Z11vector_add2PfS_S_i_param_1];
	ld.param.u64 	%rd6, [_Z11vector_add2PfS_S_i_param_2];
	ld.param.u32 	%r12, [_Z11vector_add2PfS_S_i_param_3];
	cvta.to.global.u64 	%rd1, %rd4;
	cvta.to.global.u64 	%rd2, %rd6;
	cvta.to.global.u64 	%rd3, %rd5;
	mov.u32 	%r13, %ctaid.x;
	mov.u32 	%r14, %ntid.x;
	mov.u32 	%r15, %tid.x;
	mad.lo.s32 	%r29, %r13, %r14, %r15;
	mov.u32 	%r16, %nctaid.x;
	mul.lo.s32 	%r2, %r14, %r16;
	setp.ge.s32 	%p1, %r29, %r12;
	@%p1 bra 	$L__BB1_7;
	add.s32 	%r17, %r29, %r2;
	max.s32 	%r18, %r12, %r17;
	setp.lt.s32 	%p2, %r17, %r12;
	selp.u32 	%r19, 1, 0, %p2;
	add.s32 	%r20, %r17, %r19;
	sub.s32 	%r21, %r18, %r20;
	div.u32 	%r22, %r21, %r2;
	add.s32 	%r3, %r22, %r19;
	and.b32  	%r23, %r3, 3;
	setp.eq.s32 	%p3, %r23, 3;
	@%p3 bra 	$L__BB1_4;
	add.s32 	%r24, %r3, 1;
	and.b32  	%r25, %r24, 3;
	neg.s32 	%r27, %r25;
$L__BB1_3:
	.pragma "nounroll";
	mul.wide.s32 	%rd7, %r29, 4;
	add.s64 	%rd8, %rd1, %rd7;
	add.s64 	%rd9, %rd2, %rd7;
	add.s64 	%rd10, %rd3, %rd7;
	ld.global.f32 	%f1, [%rd10];
	ld.global.f32 	%f2, [%rd9];
	add.f32 	%f3, %f1, %f2;
	st.global.f32 	[%rd8], %f3;
	add.s32 	%r29, %r29, %r2;
	add.s32 	%r27, %r27, 1;
	setp.ne.s32 	%p4, %r27, 0;
	@%p4 bra 	$L__BB1_3;
$L__BB1_4:
	setp.lt.u32 	%p5, %r3, 3;
	@%p5 bra 	$L__BB1_7;
	mul.wide.s32 	%rd15, %r2, 4;
	shl.b32 	%r26, %r2, 2;
$L__BB1_6:
	mul.wide.s32 	%rd11, %r29, 4;
	add.s64 	%rd12, %rd3, %rd11;
	ld.global.f32 	%f4, [%rd12];
	add.s64 	%rd13, %rd2, %rd11;
	ld.global.f32 	%f5, [%rd13];
	add.f32 	%f6, %f4, %f5;
	add.s64 	%rd14, %rd1, %rd11;
	st.global.f32 	[%rd14], %f6;
	add.s64 	%rd16, %rd12, %rd15;
	ld.global.f32 	%f7, [%rd16];
	add.s64 	%rd17, %rd13, %rd15;
	ld.global.f32 	%f8, [%rd17];
	add.f32 	%f9, %f7, %f8;
	add.s64 	%rd18, %rd14, %rd15;
	st.global.f32 	[%rd18], %f9;
	add.s64 	%rd19, %rd16, %rd15;
	ld.global.f32 	%f10, [%rd19];
	add.s64 	%rd20, %rd17, %rd15;
	ld.global.f32 	%f11, [%rd20];
	add.f32 	%f12, %f10, %f11;
	add.s64 	%rd21, %rd18, %rd15;
	st.global.f32 	[%rd21], %f12;
	add.s64 	%rd22, %rd19, %rd15;
	ld.global.f32 	%f13, [%rd22];
	add.s64 	%rd23, %rd20, %rd15;
	ld.global.f32 	%f14, [%rd23];
	add.f32 	%f15, %f13, %f14;
	add.s64 	%rd24, %rd21, %rd15;
	st.global.f32 	[%rd24], %f15;
	add.s32 	%r29, %r26, %r29;
	setp.lt.s32 	%p6, %r29, %r12;
	@%p6 bra 	$L__BB1_6;
$L__BB1_7:
	ret;

}
	// .globl	_Z11vector_add3PfS_S_i
.visible .entry _Z11vector_add3PfS_S_i(
	.param .u64 .ptr .align 1 _Z11vector_add3PfS_S_i_param_0,
	.param .u64 .ptr .align 1 _Z11vector_add3PfS_S_i_param_1,
	.param .u64 .ptr .align 1 _Z11vector_add3PfS_S_i_param_2,
	.param .u32 _Z11vector_add3PfS_S_i_param_3
)
{
	.reg .pred 	%p<3>;
	.reg .b32 	%r<14>;
	.reg .b32 	%f<5>;
	.reg .b64 	%rd<11>;
	// demoted variable
	.shared .align 4 .b8 _ZZ11vector_add3PfS_S_iE4temp[1024];
	ld.param.u64 	%rd4, [_Z11vector_add3PfS_S_i_param_0];
	ld.param.u64 	%rd5, [_Z11vector_add3PfS_S_i_param_1];
	ld.param.u64 	%rd6, [_Z11vector_add3PfS_S_i_param_2];
	ld.param.u32 	%r8, [_Z11vector_add3PfS_S_i_param_3];
	mov.u32 	%r1, %tid.x;
	mov.u32 	%r2, %ntid.x;
	mov.u32 	%r9, %ctaid.x;
	mad.lo.s32 	%r13, %r9, %r2, %r1;
	setp.ge.s32 	%p1, %r13, %r8;
	@%p1 bra 	$L__BB2_3;
	shl.b32 	%r10, %r1, 2;
	mov.u32 	%r11, _ZZ11vector_add3PfS_S_iE4temp;
	add.s32 	%r4, %r11, %r10;
	mov.u32 	%r12, %nctaid.x;
	mul.lo.s32 	%r5, %r2, %r12;
	cvta.to.global.u64 	%rd1, %rd5;
	cvta.to.global.u64 	%rd2, %rd6;
	cvta.to.global.u64 	%rd3, %rd4;
$L__BB2_2:
	mul.wide.s32 	%rd7, %r13, 4;
	add.s64 	%rd8, %rd1, %rd7;
	ld.global.f32 	%f1, [%rd8];
	add.s64 	%rd9, %rd2, %rd7;
	ld.global.f32 	%f2, [%rd9];
	add.f32 	%f3, %f1, %f2;
	st.shared.f32 	[%r4], %f3;
	bar.sync 	0;
	ld.shared.f32 	%f4, [%r4];
	add.s64 	%rd10, %rd3, %rd7;
	st.global.f32 	[%rd10], %f4;
	add.s32 	%r13, %r13, %r5;
	setp.lt.s32 	%p2, %r13, %r8;
	@%p2 bra 	$L__BB2_2;
$L__BB2_3:
	ret;

}


// ===== COMPILED SASS (sm_100) =====

	.target	sm_100

	.elftype	@"ET_EXEC"


//--------------------- .note.nv.tkinfo           --------------------------
	.section	.note.nv.tkinfo,"",@"SHT_NOTE"
	.sectionflags	@"SHF_NOTE_NV_TKINFO"
	.tkinfo
        /*0018*/ 	.word	0x00000002
        /*0030*/ 	.string	""
        /*0030*/ 	.string	"ptxas"
        /*0030*/ 	.string	"Cuda compilation tools, release 13.0, V13.0.88"
        /*0030*/ 	.string	"Build cuda_13.0.r13.0/compiler.36424714_0"
        /*0030*/ 	.string	"-arch sm_100 -m 64 "



//--------------------- .note.nv.cuinfo           --------------------------
	.section	.note.nv.cuinfo,"",@"SHT_NOTE"
	.sectionflags	@"SHF_NOTE_NV_CUINFO"
        /*0018*/ 	.short	0x0002
        /*001a*/ 	.short	0x0064
        /*001c*/ 	.short	0x0082
	.zero		2


//--------------------- .nv.info                  --------------------------
	.section	.nv.info,"",@"SHT_CUDA_INFO"
	.align	4


	//----- nvinfo : EIATTR_REGCOUNT
	.align		4
        /*0000*/ 	.byte	0x04, 0x2f
        /*0002*/ 	.short	(.L_1 - .L_0)
	.align		4
.L_0:
        /*0004*/ 	.word	index@(_Z11vector_add1PfS_S_i)
        /*0008*/ 	.word	0x0000001c


	//----- nvinfo : EIATTR_FRAME_SIZE
	.align		4
.L_1:
        /*000c*/ 	.byte	0x04, 0x11
        /*000e*/ 	.short	(.L_3 - .L_2)
	.align		4
.L_2:
        /*0010*/ 	.word	index@(_Z11vector_add1PfS_S_i)
        /*0014*/ 	.word	0x00000000


	//----- nvinfo : EIATTR_REGCOUNT
	.align		4
.L_3:
        /*0018*/ 	.byte	0x04, 0x2f
        /*001a*/ 	.short	(.L_5 - .L_4)
	.align		4
.L_4:
        /*001c*/ 	.word	index@(_Z11vector_add2PfS_S_i)
        /*0020*/ 	.word	0x0000001a


	//----- nvinfo : EIATTR_FRAME_SIZE
	.align		4
.L_5:
        /*0024*/ 	.byte	0x04, 0x11
        /*0026*/ 	.short	(.L_7 - .L_6)
	.align		4
.L_6:
        /*0028*/ 	.word	index@(_Z11vector_add2PfS_S_i)
        /*002c*/ 	.word	0x00000000


	//----- nvinfo : EIATTR_REGCOUNT
	.align		4
.L_7:
        /*0030*/ 	.byte	0x04, 0x2f
        /*0032*/ 	.short	(.L_9 - .L_8)
	.align		4
.L_8:
        /*0034*/ 	.word	index@(_Z11vector_add3PfS_S_i)
        /*0038*/ 	.word	0x00000014


	//----- nvinfo : EIATTR_FRAME_SIZE
	.align		4
.L_9:
        /*003c*/ 	.byte	0x04, 0x11
        /*003e*/ 	.short	(.L_11 - .L_10)
	.align		4
.L_10:
        /*0040*/ 	.word	index@(_Z11vector_add3PfS_S_i)
        /*0044*/ 	.word	0x00000000


	//----- nvinfo : EIATTR_MIN_STACK_SIZE
	.align		4
.L_11:
        /*0048*/ 	.byte	0x04, 0x12
        /*004a*/ 	.short	(.L_13 - .L_12)
	.align		4
.L_12:
        /*004c*/ 	.word	index@(_Z11vector_add3PfS_S_i)
        /*0050*/ 	.word	0x00000000


	//----- nvinfo : EIATTR_MIN_STACK_SIZE
	.align		4
.L_13:
        /*0054*/ 	.byte	0x04, 0x12
        /*0056*/ 	.short	(.L_15 - .L_14)
	.align		4
.L_14:
        /*0058*/ 	.word	index@(_Z11vector_add2PfS_S_i)
        /*005c*/ 	.word	0x00000000


	//----- nvinfo : EIATTR_MIN_STACK_SIZE
	.align		4
.L_15:
        /*0060*/ 	.byte	0x04, 0x12
        /*0062*/ 	.short	(.L_17 - .L_16)
	.align		4
.L_16:
        /*0064*/ 	.word	index@(_Z11vector_add1PfS_S_i)
        /*0068*/ 	.word	0x00000000
.L_17:


//--------------------- .nv.compat                --------------------------
	.section	.nv.compat,"",@"SHT_CUDA_COMPAT_INFO"
	.align	4
        /*0000*/ 	.byte	0x02, 0x09, 0x00, 0x00, 0x02, 0x02, 0x01, 0x00, 0x02, 0x05, 0x05, 0x00, 0x03, 0x07, 0x01, 0x01
        /*0010*/ 	.byte	0x02, 0x03, 0x00, 0x00, 0x02, 0x06, 0x01, 0x00, 0x04, 0x0b, 0x08, 0x00, 0x09, 0x00, 0x00, 0x00
        /*0020*/ 	.byte	0x00, 0x00, 0x00, 0x00


//--------------------- .nv.info._Z11vector_add3PfS_S_i --------------------------
	.section	.nv.info._Z11vector_add3PfS_S_i,"",@"SHT_CUDA_INFO"
	.sectionflags	@""
	.align	4


	//----- nvinfo : EIATTR_CUDA_API_VERSION
	.align		4
        /*0000*/ 	.byte	0x04, 0x37
        /*0002*/ 	.short	(.L_19 - .L_18)
.L_18:
        /*0004*/ 	.word	0x00000082


	//----- nvinfo : EIATTR_KPARAM_INFO
	.align		4
.L_19:
        /*0008*/ 	.byte	0x04, 0x17
        /*000a*/ 	.short	(.L_21 - .L_20)
.L_20:
        /*000c*/ 	.word	0x00000000
        /*0010*/ 	.short	0x0003
        /*0012*/ 	.short	0x0018
        /*0014*/ 	.byte	0x00, 0xf0, 0x11, 0x00


	//----- nvinfo : EIATTR_KPARAM_INFO
	.align		4
.L_21:
        /*0018*/ 	.byte	0x04, 0x17
        /*001a*/ 	.short	(.L_23 - .L_22)
.L_22:
        /*001c*/ 	.word	0x00000000
        /*0020*/ 	.short	0x0002
        /*0022*/ 	.short	0x0010
        /*0024*/ 	.byte	0x00, 0xf5, 0x21, 0x00


	//----- nvinfo : EIATTR_KPARAM_INFO
	.align		4
.L_23:
        /*0028*/ 	.byte	0x04, 0x17
        /*002a*/ 	.short	(.L_25 - .L_24)
.L_24:
        /*002c*/ 	.word	0x00000000
        /*0030*/ 	.short	0x0001
        /*0032*/ 	.short	0x0008
        /*0034*/ 	.byte	0x00, 0xf5, 0x21, 0x00


	//----- nvinfo : EIATTR_KPARAM_INFO
	.align		4
.L_25:
        /*0038*/ 	.byte	0x04, 0x17
        /*003a*/ 	.short	(.L_27 - .L_26)
.L_26:
        /*003c*/ 	.word	0x00000000
        /*0040*/ 	.short	0x0000
        /*0042*/ 	.short	0x0000
        /*0044*/ 	.byte	0x00, 0xf5, 0x21, 0x00


	//----- nvinfo : EIATTR_SPARSE_MMA_MASK
	.align		4
.L_27:
        /*0048*/ 	.byte	0x03, 0x50
        /*004a*/ 	.short	0x0000


	//----- nvinfo : EIATTR_MAXREG_COUNT
	.align		4
        /*004c*/ 	.byte	0x03, 0x1b
        /*004e*/ 	.short	0x00ff


	//----- nvinfo : EIATTR_NUM_BARRIERS
	.align		4
        /*0050*/ 	.byte	0x02, 0x4c
        /*0052*/ 	.byte	0x01
	.zero		1


	//----- nvinfo : EIATTR_MERCURY_ISA_VERSION
	.align		4
        /*0054*/ 	.byte	0x03, 0x5f
        /*0056*/ 	.short	0x0101


	//----- nvinfo : EIATTR_VRC_CTA_INIT_COUNT
	.align		4
        /*0058*/ 	.byte	0x02, 0x4a
	.zero		1
	.zero		1


	//----- nvinfo : EIATTR_EXIT_INSTR_OFFSETS
	.align		4
        /*005c*/ 	.byte	0x04, 0x1c
        /*005e*/ 	.short	(.L_29 - .L_28)


	//   ....[0]....
.L_28:
        /*0060*/ 	.word	0x00000070


	//   ....[1]....
        /*0064*/ 	.word	0x00000200


	//----- nvinfo : EIATTR_CRS_STACK_SIZE
	.align		4
.L_29:
        /*0068*/ 	.byte	0x04, 0x1e
        /*006a*/ 	.short	(.L_31 - .L_30)
.L_30:
        /*006c*/ 	.word	0x00000000


	//----- nvinfo : EIATTR_CBANK_PARAM_SIZE
	.align		4
.L_31:
        /*0070*/ 	.byte	0x03, 0x19
        /*0072*/ 	.short	0x001c


	//----- nvinfo : EIATTR_PARAM_CBANK
	.align		4
        /*0074*/ 	.byte	0x04, 0x0a
        /*0076*/ 	.short	(.L_33 - .L_32)
	.align		4
.L_32:
        /*0078*/ 	.word	index@(.nv.constant0._Z11vector_add3PfS_S_i)
        /*007c*/ 	.short	0x0380
        /*007e*/ 	.short	0x001c


	//----- nvinfo : EIATTR_SW_WAR
	.align		4
.L_33:
        /*0080*/ 	.byte	0x04, 0x36
        /*0082*/ 	.short	(.L_35 - .L_34)
.L_34:
        /*0084*/ 	.word	0x00000008
.L_35:


//--------------------- .nv.info._Z11vector_add2PfS_S_i --------------------------
	.section	.nv.info._Z11vector_add2PfS_S_i,"",@"SHT_CUDA_INFO"
	.sectionflags	@""
	.align	4


	//----- nvinfo : EIATTR_CUDA_API_VERSION
	.align		4
        /*0000*/ 	.byte	0x04, 0x37
        /*0002*/ 	.short	(.L_37 - .L_36)
.L_36:
        /*0004*/ 	.word	0x00000082


	//----- nvinfo : EIATTR_KPARAM_INFO
	.align		4
.L_37:
        /*0008*/ 	.byte	0x04, 0x17
        /*000a*/ 	.short	(.L_39 - .L_38)
.L_38:
        /*000c*/ 	.word	0x00000000
        /*0010*/ 	.short	0x0003
        /*0012*/ 	.short	0x0018
        /*0014*/ 	.byte	0x00, 0xf0, 0x11, 0x00


	//----- nvinfo : EIATTR_KPARAM_INFO
	.align		4
.L_39:
        /*0018*/ 	.byte	0x04, 0x17
        /*001a*/ 	.short	(.L_41 - .L_40)
.L_40:
        /*001c*/ 	.word	0x00000000
        /*0020*/ 	.short	0x0002
        /*0022*/ 	.short	0x0010
        /*0024*/ 	.byte	0x00, 0xf5, 0x21, 0x00


	//----- nvinfo : EIATTR_KPARAM_INFO
	.align		4
.L_41:
        /*0028*/ 	.byte	0x04, 0x17
        /*002a*/ 	.short	(.L_43 - .L_42)
.L_42:
        /*002c*/ 	.word	0x00000000
        /*0030*/ 	.short	0x0001
        /*0032*/ 	.short	0x0008
        /*0034*/ 	.byte	0x00, 0xf5, 0x21, 0x00


	//----- nvinfo : EIATTR_KPARAM_INFO
	.align		4
.L_43:
        /*0038*/ 	.byte	0x04, 0x17
        /*003a*/ 	.short	(.L_45 - .L_44)
.L_44:
        /*003c*/ 	.word	0x00000000
        /*0040*/ 	.short	0x0000
        /*0042*/ 	.short	0x0000
        /*0044*/ 	.byte	0x00, 0xf5, 0x21, 0x00


	//----- nvinfo : EIATTR_SPARSE_MMA_MASK
	.align		4
.L_45:
        /*0048*/ 	.byte	0x03, 0x50
        /*004a*/ 	.short	0x0000


	//----- nvinfo : EIATTR_MAXREG_COUNT
	.align		4
        /*004c*/ 	.byte	0x03, 0x1b
        /*004e*/ 	.short	0x00ff


	//----- nvinfo : EIATTR_MERCURY_ISA_VERSION
	.align		4
        /*0050*/ 	.byte	0x03, 0x5f
        /*0052*/ 	.short	0x0101


	//----- nvinfo : EIATTR_VRC_CTA_INIT_COUNT
	.align		4
        /*0054*/ 	.byte	0x02, 0x4a
	.zero		1
	.zero		1


	//----- nvinfo : EIATTR_EXIT_INSTR_OFFSETS
	.align		4
        /*0058*/ 	.byte	0x04, 0x1c
        /*005a*/ 	.short	(.L_47 - .L_46)


	//   ....[0]....
.L_46:
        /*005c*/ 	.word	0x00000090


	//   ....[1]....
        /*0060*/ 	.word	0x000003a0


	//   ....[2]....
        /*0064*/ 	.word	0x000005d0


	//----- nvinfo : EIATTR_CRS_STACK_SIZE
	.align		4
.L_47:
        /*0068*/ 	.byte	0x04, 0x1e
        /*006a*/ 	.short	(.L_49 - .L_48)
.L_48:
        /*006c*/ 	.word	0x00000000


	//----- nvinfo : EIATTR_CBANK_PARAM_SIZE
	.align		4
.L_49:
        /*0070*/ 	.byte	0x03, 0x19
        /*0072*/ 	.short	0x001c


	//----- nvinfo : EIATTR_PARAM_CBANK
	.align		4
        /*0074*/ 	.byte	0x04, 0x0a
        /*0076*/ 	.short	(.L_51 - .L_50)
	.align		4
.L_50:
        /*0078*/ 	.word	index@(.nv.constant0._Z11vector_add2PfS_S_i)
        /*007c*/ 	.short	0x0380
        /*007e*/ 	.short	0x001c


	//----- nvinfo : EIATTR_SW_WAR
	.align		4
.L_51:
        /*0080*/ 	.byte	0x04, 0x36
        /*0082*/ 	.short	(.L_53 - .L_52)
.L_52:
        /*0084*/ 	.word	0x00000008
.L_53:


//--------------------- .nv.info._Z11vector_add1PfS_S_i --------------------------
	.section	.nv.info._Z11vector_add1PfS_S_i,"",@"SHT_CUDA_INFO"
	.sectionflags	@""
	.align	4


	//----- nvinfo : EIATTR_CUDA_API_VERSION
	.align		4
        /*0000*/ 	.byte	0x04, 0x37
        /*0002*/ 	.short	(.L_55 - .L_54)
.L_54:
        /*0004*/ 	.word	0x00000082


	//----- nvinfo : EIATTR_KPARAM_INFO
	.align		4
.L_55:
        /*0008*/ 	.byte	0x04, 0x17
        /*000a*/ 	.short	(.L_57 - .L_56)
.L_56:
        /*000c*/ 	.word	0x00000000
        /*0010*/ 	.short	0x0003
        /*0012*/ 	.short	0x0018
        /*0014*/ 	.byte	0x00, 0xf0, 0x11, 0x00


	//----- nvinfo : EIATTR_KPARAM_INFO
	.align		4
.L_57:
        /*0018*/ 	.byte	0x04, 0x17
        /*001a*/ 	.short	(.L_59 - .L_58)
.L_58:
        /*001c*/ 	.word	0x00000000
        /*0020*/ 	.short	0x0002
        /*0022*/ 	.short	0x0010
        /*0024*/ 	.byte	0x00, 0xf5, 0x21, 0x00


	//----- nvinfo : EIATTR_KPARAM_INFO
	.align		4
.L_59:
        /*0028*/ 	.byte	0x04, 0x17
        /*002a*/ 	.short	(.L_61 - .L_60)
.L_60:
        /*002c*/ 	.word	0x00000000
        /*0030*/ 	.short	0x0001
        /*0032*/ 	.short	0x0008
        /*0034*/ 	.byte	0x00, 0xf5, 0x21, 0x00


	//----- nvinfo : EIATTR_KPARAM_INFO
	.align		4
.L_61:
        /*0038*/ 	.byte	0x04, 0x17
        /*003a*/ 	.short	(.L_63 - .L_62)
.L_62:
        /*003c*/ 	.word	0x00000000
        /*0040*/ 	.short	0x0000
        /*0042*/ 	.short	0x0000
        /*0044*/ 	.byte	0x00, 0xf5, 0x21, 0x00


	//----- nvinfo : EIATTR_SPARSE_MMA_MASK
	.align		4
.L_63:
        /*0048*/ 	.byte	0x03, 0x50
        /*004a*/ 	.short	0x0000


	//----- nvinfo : EIATTR_MAXREG_COUNT
	.align		4
        /*004c*/ 	.byte	0x03, 0x1b
        /*004e*/ 	.short	0x00ff


	//----- nvinfo : EIATTR_MERCURY_ISA_VERSION
	.align		4
        /*0050*/ 	.byte	0x03, 0x5f
        /*0052*/ 	.short	0x0101


	//----- nvinfo : EIATTR_VRC_CTA_INIT_COUNT
	.align		4
        /*0054*/ 	.byte	0x02, 0x4a
	.zero		1
	.zero		1


	//----- nvinfo : EIATTR_EXIT_INSTR_OFFSETS
	.align		4
        /*0058*/ 	.byte	0x04, 0x1c
        /*005a*/ 	.short	(.L_65 - .L_64)


	//   ....[0]....
.L_64:
        /*005c*/ 	.word	0x00000050


	//   ....[1]....
        /*0060*/ 	.word	0x000003a0


	//   ....[2]....
        /*0064*/ 	.word	0x00000600


	//----- nvinfo : EIATTR_CRS_STACK_SIZE
	.align		4
.L_65:
        /*0068*/ 	.byte	0x04, 0x1e
        /*006a*/ 	.short	(.L_67 - .L_66)
.L_66:
        /*006c*/ 	.word	0x00000000


	//----- nvinfo : EIATTR_CBANK_PARAM_SIZE
	.align		4
.L_67:
        /*0070*/ 	.byte	0x03, 0x19
        /*0072*/ 	.short	0x001c


	//----- nvinfo : EIATTR_PARAM_CBANK
	.align		4
        /*0074*/ 	.byte	0x04, 0x0a
        /*0076*/ 	.short	(.L_69 - .L_68)
	.align		4
.L_68:
        /*0078*/ 	.word	index@(.nv.constant0._Z11vector_add1PfS_S_i)
        /*007c*/ 	.short	0x0380
        /*007e*/ 	.short	0x001c


	//----- nvinfo : EIATTR_SW_WAR
	.align		4
.L_69:
        /*0080*/ 	.byte	0x04, 0x36
        /*0082*/ 	.short	(.L_71 - .L_70)
.L_70:
        /*0084*/ 	.word	0x00000008
.L_71:


//--------------------- .nv.callgraph             --------------------------
	.section	.nv.callgraph,"",@"SHT_CUDA_CALLGRAPH"
	.align	4
	.sectionentsize	8
	.align		4
        /*0000*/ 	.word	0x00000000
	.align		4
        /*0004*/ 	.word	0xffffffff
	.align		4
        /*0008*/ 	.word	0x00000000
	.align		4
        /*000c*/ 	.word	0xfffffffe
	.align		4
        /*0010*/ 	.word	0x00000000
	.align		4
        /*0014*/ 	.word	0xfffffffd
	.align		4
        /*0018*/ 	.word	0x00000000
	.align		4
        /*001c*/ 	.word	0xfffffffc


//--------------------- .text._Z11vector_add3PfS_S_i --------------------------
	.section	.text._Z11vector_add3PfS_S_i,"ax",@progbits
	.align	128
        .global         _Z11vector_add3PfS_S_i
        .type           _Z11vector_add3PfS_S_i,@function
        .size           _Z11vector_add3PfS_S_i,(.L_x_12 - _Z11vector_add3PfS_S_i)
        .other          _Z11vector_add3PfS_S_i,@"STO_CUDA_ENTRY STV_DEFAULT"
_Z11vector_add3PfS_S_i:
.text._Z11vector_add3PfS_S_i:
[----:B------:R-:W-:Y:S01]  /*0000*/  LDC R1, c[0x0][0x37c] ;  /* 0x0000df00ff017b82 */ /* 0x000fe20000000800 */
[----:B------:R-:W0:Y:S01]  /*0010*/  S2R R14, SR_TID.X ;  /* 0x00000000000e7919 */ /* 0x000e220000002100 */
[----:B------:R-:W0:Y:S01]  /*0020*/  LDCU UR6, c[0x0][0x360] ;  /* 0x00006c00ff0677ac */ /* 0x000e220008000800 */
[----:B------:R-:W0:Y:S01]  /*0030*/  S2R R3, SR_CTAID.X ;  /* 0x0000000000037919 */ /* 0x000e220000002500 */
[----:B------:R-:W1:Y:S01]  /*0040*/  LDCU UR10, c[0x0][0x398] ;  /* 0x00007300ff0a77ac */ /* 0x000e620008000800 */
[----:B0-----:R-:W-:-:S05]  /*0050*/  IMAD R0, R3, UR6, R14 ;  /* 0x0000000603007c24 */ /* 0x001fca000f8e020e */
[----:B-1----:R-:W-:-:S13]  /*0060*/  ISETP.GE.AND P0, PT, R0, UR10, PT ;  /* 0x0000000a00007c0c */ /* 0x002fda000bf06270 */
[----:B------:R-:W-:Y:S05]  /*0070*/  @P0 EXIT ;  /* 0x000000000000094d */ /* 0x000fea0003800000 */
[----:B------:R-:W0:Y:S01]  /*0080*/  S2UR UR5, SR_CgaCtaId ;  /* 0x00000000000579c3 */ /* 0x000e220000008800 */
[----:B------:R-:W1:Y:S01]  /*0090*/  LDCU UR7, c[0x0][0x370] ;  /* 0x00006e00ff0777ac */ /* 0x000e620008000800 */
[----:B------:R-:W-:Y:S01]  /*00a0*/  UMOV UR4, 0x400 ;  /* 0x0000040000047882 */ /* 0x000fe20000000000 */
[----:B------:R-:W2:Y:S05]  /*00b0*/  LDCU.64 UR8, c[0x0][0x358] ;  /* 0x00006b00ff0877ac */ /* 0x000eaa0008000a00 */
[----:B------:R-:W3:Y:S08]  /*00c0*/  LDC.64 R8, c[0x0][0x388] ;  /* 0x0000e200ff087b82 */ /* 0x000ef00000000a00 */
[----:B------:R-:W4:Y:S08]  /*00d0*/  LDC.64 R10, c[0x0][0x390] ;  /* 0x0000e400ff0a7b82 */ /* 0x000f300000000a00 */
[----:B------:R-:W2:Y:S01]  /*00e0*/  LDC.64 R12, c[0x0][0x380] ;  /* 0x0000e000ff0c7b82 */ /* 0x000ea20000000a00 */
[----:B0-----:R-:W-:-:S02]  /*00f0*/  ULEA UR4, UR5, UR4, 0x18 ;  /* 0x0000000405047291 */ /* 0x001fc4000f8ec0ff */
[----:B-1----:R-:W-:-:S04]  /*0100*/  UIMAD UR5, UR6, UR7, URZ ;  /* 0x00000007060572a4 */ /* 0x002fc8000f8e02ff */
[----:B------:R-:W-:-:S08]  /*0110*/  LEA R14, R14, UR4, 0x2 ;  /* 0x000000040e0e7c11 */ /* 0x000fd0000f8e10ff */
.L_x_0:
[----:B---3--:R-:W-:-:S04]  /*0120*/  IMAD.WIDE R2, R0, 0x4, R8 ;  /* 0x0000000400027825 */ /* 0x008fc800078e0208 */
[C---:B----4-:R-:W-:Y:S02]  /*0130*/  IMAD.WIDE R4, R0.reuse, 0x4, R10 ;  /* 0x0000000400047825 */ /* 0x050fe400078e020a */
[----:B--2---:R-:W2:Y:S04]  /*0140*/  LDG.E R2, desc[UR8][R2.64] ;  /* 0x0000000802027981 */ /* 0x004ea8000c1e1900 */
[----:B------:R-:W2:Y:S01]  /*0150*/  LDG.E R5, desc[UR8][R4.64] ;  /* 0x0000000804057981 */ /* 0x000ea2000c1e1900 */
[----:B------:R-:W-:Y:S05]  /*0160*/  WARPSYNC.ALL ;  /* 0x0000000000007948 */ /* 0x000fea0003800000 */
[C---:B0-----:R-:W-:Y:S01]  /*0170*/  IMAD.WIDE R6, R0.reuse, 0x4, R12 ;  /* 0x0000000400067825 */ /* 0x041fe200078e020c */
[----:B------:R-:W-:-:S04]  /*0180*/  IADD3 R0, PT, PT, R0, UR5, RZ ;  /* 0x0000000500007c10 */ /* 0x000fc8000fffe0ff */
[----:B------:R-:W-:Y:S01]  /*0190*/  ISETP.GE.AND P0, PT, R0, UR10, PT ;  /* 0x0000000a00007c0c */ /* 0x000fe2000bf06270 */
[----:B--2---:R-:W-:-:S05]  /*01a0*/  FADD R15, R2, R5 ;  /* 0x00000005020f7221 */ /* 0x004fca0000000000 */
[----:B------:R-:W-:Y:S01]  /*01b0*/  STS [R14], R15 ;  /* 0x0000000f0e007388 */ /* 0x000fe20000000800 */
[----:B------:R-:W-:Y:S06]  /*01c0*/  BAR.SYNC.DEFER_BLOCKING 0x0 ;  /* 0x0000000000007b1d */ /* 0x000fec0000010000 */
[----:B------:R-:W0:Y:S04]  /*01d0*/  LDS R17, [R14] ;  /* 0x000000000e117984 */ /* 0x000e280000000800 */
[----:B0-----:R0:W-:Y:S01]  /*01e0*/  STG.E desc[UR8][R6.64], R17 ;  /* 0x0000001106007986 */ /* 0x0011e2000c101908 */
[----:B------:R-:W-:Y:S05]  /*01f0*/  @!P0 BRA `(.L_x_0) ;  /* 0xfffffffc00c88947 */ /* 0x000fea000383ffff */
[----:B------:R-:W-:Y:S05]  /*0200*/  EXIT ;  /* 0x000000000000794d */ /* 0x000fea0003800000 */
.L_x_1:
[----:B------:R-:W-:-:S00]  /*0210*/  BRA `(.L_x_1) ;  /* 0xfffffffc00fc7947 */ /* 0x000fc0000383ffff */
[----:B------:R-:W-:-:S00]  /*0220*/  NOP ;  /* 0x0000000000007918 */ /* 0x000fc00000000000 */
        /* <DEDUP_REMOVED lines=13> */
.L_x_12:


//--------------------- .text._Z11vector_add2PfS_S_i --------------------------
	.section	.text._Z11vector_add2PfS_S_i,"ax",@progbits
	.align	128
        .global         _Z11vector_add2PfS_S_i
        .type           _Z11vector_add2PfS_S_i,@function
        .size           _Z11vector_add2PfS_S_i,(.L_x_13 - _Z11vector_add2PfS_S_i)
        .other          _Z11vector_add2PfS_S_i,@"STO_CUDA_ENTRY STV_DEFAULT"
_Z11vector_add2PfS_S_i:
.text._Z11vector_add2PfS_S_i:
[----:B------:R-:W-:Y:S01]  /*0000*/  LDC R1, c[0x0][0x37c] ;  /* 0x0000df00ff017b82 */ /* 0x000fe20000000800 */
[----:B------:R-:W0:Y:S07]  /*0010*/  S2R R3, SR_TID.X ;  /* 0x0000000000037919 */ /* 0x000e2e0000002100 */
[----:B------:R-:W0:Y:S01]  /*0020*/  S2UR UR4, SR_CTAID.X ;  /* 0x00000000000479c3 */ /* 0x000e220000002500 */
[----:B------:R-:W1:Y:S07]  /*0030*/  LDCU UR6, c[0x0][0x398] ;  /* 0x00007300ff0677ac */ /* 0x000e6e0008000800 */
[----:B------:R-:W0:Y:S01]  /*0040*/  LDC R0, c[0x0][0x360] ;  /* 0x0000d800ff007b82 */ /* 0x000e220000000800 */
[----:B------:R-:W2:Y:S01]  /*0050*/  LDCU UR5, c[0x0][0x370] ;  /* 0x00006e00ff0577ac */ /* 0x000ea20008000800 */
[----:B0-----:R-:W-:-:S02]  /*0060*/  IMAD R3, R0, UR4, R3 ;  /* 0x0000000400037c24 */ /* 0x001fc4000f8e0203 */
[----:B--2---:R-:W-:-:S03]  /*0070*/  IMAD R0, R0, UR5, RZ ;  /* 0x0000000500007c24 */ /* 0x004fc6000f8e02ff */
[----:B-1----:R-:W-:-:S13]  /*0080*/  ISETP.GE.AND P0, PT, R3, UR6, PT ;  /* 0x0000000603007c0c */ /* 0x002fda000bf06270 */
[----:B------:R-:W-:Y:S05]  /*0090*/  @P0 EXIT ;  /* 0x000000000000094d */ /* 0x000fea0003800000 */
[----:B------:R-:W0:Y:S01]  /*00a0*/  I2F.U32.RP R8, R0 ;  /* 0x0000000000087306 */ /* 0x000e220000209000 */
[----:B------:R-:W-:Y:S01]  /*00b0*/  IADD3 R2, PT, PT, R0, R3, RZ ;  /* 0x0000000300027210 */ /* 0x000fe20007ffe0ff */
[----:B------:R-:W1:Y:S01]  /*00c0*/  LDCU.64 UR4, c[0x0][0x358] ;  /* 0x00006b00ff0477ac */ /* 0x000e620008000a00 */
[----:B------:R-:W-:Y:S01]  /*00d0*/  IADD3 R9, PT, PT, RZ, -R0, RZ ;  /* 0x80000000ff097210 */ /* 0x000fe20007ffe0ff */
[----:B------:R-:W-:Y:S01]  /*00e0*/  BSSY.RECONVERGENT B0, `(.L_x_2) ;  /* 0x000002b000007945 */ /* 0x000fe20003800200 */
[C---:B------:R-:W-:Y:S02]  /*00f0*/  ISETP.GE.AND P0, PT, R2.reuse, UR6, PT ;  /* 0x0000000602007c0c */ /* 0x040fe4000bf06270 */
[----:B------:R-:W-:Y:S02]  /*0100*/  VIMNMX R7, PT, PT, R2, UR6, !PT ;  /* 0x0000000602077c48 */ /* 0x000fe4000ffe0100 */
[----:B------:R-:W-:Y:S02]  /*0110*/  SEL R6, RZ, 0x1, P0 ;  /* 0x00000001ff067807 */ /* 0x000fe40000000000 */
[----:B------:R-:W-:-:S02]  /*0120*/  ISETP.NE.U32.AND P2, PT, R0, RZ, PT ;  /* 0x000000ff0000720c */ /* 0x000fc40003f45070 */
[----:B------:R-:W-:Y:S01]  /*0130*/  IADD3 R7, PT, PT, R7, -R2, -R6 ;  /* 0x8000000207077210 */ /* 0x000fe20007ffe806 */
[----:B0-----:R-:W0:Y:S02]  /*0140*/  MUFU.RCP R8, R8 ;  /* 0x0000000800087308 */ /* 0x001e240000001000 */
[----:B0-----:R-:W-:-:S06]  /*0150*/  IADD3 R4, PT, PT, R8, 0xffffffe, RZ ;  /* 0x0ffffffe08047810 */ /* 0x001fcc0007ffe0ff */
[----:B------:R0:W2:Y:S02]  /*0160*/  F2I.FTZ.U32.TRUNC.NTZ R5, R4 ;  /* 0x0000000400057305 */ /* 0x0000a4000021f000 */
[----:B0-----:R-:W-:Y:S02]  /*0170*/  HFMA2 R4, -RZ, RZ, 0, 0 ;  /* 0x00000000ff047431 */ /* 0x001fe400000001ff */
[----:B--2---:R-:W-:-:S04]  /*0180*/  IMAD R9, R9, R5, RZ ;  /* 0x0000000509097224 */ /* 0x004fc800078e02ff */
[----:B------:R-:W-:-:S06]  /*0190*/  IMAD.HI.U32 R8, R5, R9, R4 ;  /* 0x0000000905087227 */ /* 0x000fcc00078e0004 */
[----:B------:R-:W-:-:S05]  /*01a0*/  IMAD.HI.U32 R5, R8, R7, RZ ;  /* 0x0000000708057227 */ /* 0x000fca00078e00ff */
[----:B------:R-:W-:-:S05]  /*01b0*/  IADD3 R2, PT, PT, -R5, RZ, RZ ;  /* 0x000000ff05027210 */ /* 0x000fca0007ffe1ff */
[----:B------:R-:W-:-:S05]  /*01c0*/  IMAD R7, R0, R2, R7 ;  /* 0x0000000200077224 */ /* 0x000fca00078e0207 */
[----:B------:R-:W-:-:S13]  /*01d0*/  ISETP.GE.U32.AND P0, PT, R7, R0, PT ;  /* 0x000000000700720c */ /* 0x000fda0003f06070 */
[----:B------:R-:W-:Y:S02]  /*01e0*/  @P0 IADD3 R7, PT, PT, -R0, R7, RZ ;  /* 0x0000000700070210 */ /* 0x000fe40007ffe1ff */
[----:B------:R-:W-:Y:S02]  /*01f0*/  @P0 IADD3 R5, PT, PT, R5, 0x1, RZ ;  /* 0x0000000105050810 */ /* 0x000fe40007ffe0ff */
[----:B------:R-:W-:-:S13]  /*0200*/  ISETP.GE.U32.AND P1, PT, R7, R0, PT ;  /* 0x000000000700720c */ /* 0x000fda0003f26070 */
[----:B------:R-:W-:Y:S02]  /*0210*/  @P1 IADD3 R5, PT, PT, R5, 0x1, RZ ;  /* 0x0000000105051810 */ /* 0x000fe40007ffe0ff */
[----:B------:R-:W-:-:S04]  /*0220*/  @!P2 LOP3.LUT R5, RZ, R0, RZ, 0x33, !PT ;  /* 0x00000000ff05a212 */ /* 0x000fc800078e33ff */
[----:B------:R-:W-:-:S04]  /*0230*/  IADD3 R2, PT, PT, R6, R5, RZ ;  /* 0x0000000506027210 */ /* 0x000fc80007ffe0ff */
[C---:B------:R-:W-:Y:S02]  /*0240*/  LOP3.LUT R4, R2.reuse, 0x3, RZ, 0xc0, !PT ;  /* 0x0000000302047812 */ /* 0x040fe400078ec0ff */
[----:B------:R-:W-:Y:S02]  /*0250*/  ISETP.GE.U32.AND P1, PT, R2, 0x3, PT ;  /* 0x000000030200780c */ /* 0x000fe40003f26070 */
[----:B------:R-:W-:-:S13]  /*0260*/  ISETP.NE.AND P0, PT, R4, 0x3, PT ;  /* 0x000000030400780c */ /* 0x000fda0003f05270 */
[----:B-1----:R-:W-:Y:S05]  /*0270*/  @!P0 BRA `(.L_x_3) ;  /* 0x0000000000448947 */ /* 0x002fea0003800000 */
[----:B------:R-:W0:Y:S01]  /*0280*/  LDC.64 R4, c[0x0][0x390] ;  /* 0x0000e400ff047b82 */ /* 0x000e220000000a00 */
[----:B------:R-:W-:-:S04]  /*0290*/  IADD3 R2, PT, PT, R2, 0x1, RZ ;  /* 0x0000000102027810 */ /* 0x000fc80007ffe0ff */
[----:B------:R-:W-:-:S03]  /*02a0*/  LOP3.LUT R2, R2, 0x3, RZ, 0xc0, !PT ;  /* 0x0000000302027812 */ /* 0x000fc600078ec0ff */
[----:B------:R-:W1:Y:S01]  /*02b0*/  LDC.64 R6, c[0x0][0x380] ;  /* 0x0000e000ff067b82 */ /* 0x000e620000000a00 */
[----:B------:R-:W-:-:S07]  /*02c0*/  IADD3 R2, PT, PT, -R2, RZ, RZ ;  /* 0x000000ff02027210 */ /* 0x000fce0007ffe1ff */
[----:B------:R-:W2:Y:S02]  /*02d0*/  LDC.64 R8, c[0x0][0x388] ;  /* 0x0000e200ff087b82 */ /* 0x000ea40000000a00 */
.L_x_4:
[----:B0-----:R-:W-:-:S04]  /*02e0*/  IMAD.WIDE R12, R3, 0x4, R4 ;  /* 0x00000004030c7825 */ /* 0x001fc800078e0204 */
[C---:B--2---:R-:W-:Y:S02]  /*02f0*/  IMAD.WIDE R14, R3.reuse, 0x4, R8 ;  /* 0x00000004030e7825 */ /* 0x044fe400078e0208 */
[----:B------:R-:W2:Y:S04]  /*0300*/  LDG.E R13, desc[UR4][R12.64] ;  /* 0x000000040c0d7981 */ /* 0x000ea8000c1e1900 */
[----:B------:R-:W2:Y:S01]  /*0310*/  LDG.E R14, desc[UR4][R14.64] ;  /* 0x000000040e0e7981 */ /* 0x000ea2000c1e1900 */
[----:B-1-3--:R-:W-:Y:S01]  /*0320*/  IMAD.WIDE R10, R3, 0x4, R6 ;  /* 0x00000004030a7825 */ /* 0x00afe200078e0206 */
[----:B------:R-:W-:Y:S02]  /*0330*/  IADD3 R2, PT, PT, R2, 0x1, RZ ;  /* 0x0000000102027810 */ /* 0x000fe40007ffe0ff */
[----:B------:R-:W-:-:S02]  /*0340*/  IADD3 R3, PT, PT, R0, R3, RZ ;  /* 0x0000000300037210 */ /* 0x000fc40007ffe0ff */
[----:B------:R-:W-:Y:S01]  /*0350*/  ISETP.NE.AND P0, PT, R2, RZ, PT ;  /* 0x000000ff0200720c */ /* 0x000fe20003f05270 */
[----:B--2---:R-:W-:-:S05]  /*0360*/  FADD R17, R14, R13 ;  /* 0x0000000d0e117221 */ /* 0x004fca0000000000 */
[----:B------:R3:W-:Y:S07]  /*0370*/  STG.E desc[UR4][R10.64], R17 ;  /* 0x000000110a007986 */ /* 0x0007ee000c101904 */
[----:B------:R-:W-:Y:S05]  /*0380*/  @P0 BRA `(.L_x_4) ;  /* 0xfffffffc00d40947 */ /* 0x000fea000383ffff */
.L_x_3:
[----:B------:R-:W-:Y:S05]  /*0390*/  BSYNC.RECONVERGENT B0 ;  /* 0x0000000000007941 */ /* 0x000fea0003800200 */
.L_x_2:
[----:B------:R-:W-:Y:S05]  /*03a0*/  @!P1 EXIT ;  /* 0x000000000000994d */ /* 0x000fea0003800000 */
.L_x_5:
[----:B------:R-:W3:Y:S08]  /*03b0*/  LDC.64 R4, c[0x0][0x388] ;  /* 0x0000e200ff047b82 */ /* 0x000ef00000000a00 */
[----:B------:R-:W0:Y:S01]  /*03c0*/  LDC.64 R6, c[0x0][0x390] ;  /* 0x0000e400ff067b82 */ /* 0x000e220000000a00 */
[----:B---3--:R-:W-:-:S07]  /*03d0*/  IMAD.WIDE R10, R3, 0x4, R4 ;  /* 0x00000004030a7825 */ /* 0x008fce00078e0204 */
[----:B------:R-:W1:Y:S01]  /*03e0*/  LDC.64 R4, c[0x0][0x380] ;  /* 0x0000e000ff047b82 */ /* 0x000e620000000a00 */
[----:B--2---:R-:W2:Y:S01]  /*03f0*/  LDG.E R2, desc[UR4][R10.64] ;  /* 0x000000040a027981 */ /* 0x004ea2000c1e1900 */
[----:B0-----:R-:W-:-:S05]  /*0400*/  IMAD.WIDE R12, R3, 0x4, R6 ;  /* 0x00000004030c7825 */ /* 0x001fca00078e0206 */
[----:B------:R-:W2:Y:S01]  /*0410*/  LDG.E R7, desc[UR4][R12.64] ;  /* 0x000000040c077981 */ /* 0x000ea2000c1e1900 */
[----:B-1----:R-:W-:-:S04]  /*0420*/  IMAD.WIDE R16, R3, 0x4, R4 ;  /* 0x0000000403107825 */ /* 0x002fc800078e0204 */
[----:B------:R-:W-:-:S04]  /*0430*/  IMAD.WIDE R4, R0, 0x4, R10 ;  /* 0x0000000400047825 */ /* 0x000fc800078e020a */
[----:B--2---:R-:W-:Y:S01]  /*0440*/  FADD R19, R2, R7 ;  /* 0x0000000702137221 */ /* 0x004fe20000000000 */
[----:B------:R-:W-:-:S04]  /*0450*/  IMAD.WIDE R6, R0, 0x4, R12 ;  /* 0x0000000400067825 */ /* 0x000fc800078e020c */
[----:B------:R0:W-:Y:S04]  /*0460*/  STG.E desc[UR4][R16.64], R19 ;  /* 0x0000001310007986 */ /* 0x0001e8000c101904 */
[----:B------:R-:W2:Y:S04]  /*0470*/  LDG.E R2, desc[UR4][R4.64] ;  /* 0x0000000404027981 */ /* 0x000ea8000c1e1900 */
[----:B------:R-:W2:Y:S01]  /*0480*/  LDG.E R15, desc[UR4][R6.64] ;  /* 0x00000004060f7981 */ /* 0x000ea2000c1e1900 */
[----:B------:R-:W-:-:S04]  /*0490*/  IMAD.WIDE R8, R0, 0x4, R16 ;  /* 0x0000000400087825 */ /* 0x000fc800078e0210 */
[----:B------:R-:W-:-:S04]  /*04a0*/  IMAD.WIDE R10, R0, 0x4, R4 ;  /* 0x00000004000a7825 */ /* 0x000fc800078e0204 */
[----:B------:R-:W-:-:S04]  /*04b0*/  IMAD.WIDE R12, R0, 0x4, R6 ;  /* 0x00000004000c7825 */ /* 0x000fc800078e0206 */
[----:B--2---:R-:W-:-:S05]  /*04c0*/  FADD R21, R2, R15 ;  /* 0x0000000f02157221 */ /* 0x004fca0000000000 */
        /* <DEDUP_REMOVED lines=8> */
[----:B------:R-:W1:Y:S04]  /*0550*/  LDG.E R4, desc[UR4][R4.64] ;  /* 0x0000000404047981 */ /* 0x000e68000c1e1900 */
[----:B------:R-:W1:Y:S01]  /*0560*/  LDG.E R7, desc[UR4][R6.64] ;  /* 0x0000000406077981 */ /* 0x000e62000c1e1900 */
[C---:B0-----:R-:W-:Y:S01]  /*0570*/  IMAD.WIDE R16, R0.reuse, 0x4, R14 ;  /* 0x0000000400107825 */ /* 0x041fe200078e020e */
[----:B------:R-:W-:-:S04]  /*0580*/  LEA R3, R0, R3, 0x2 ;  /* 0x0000000300037211 */ /* 0x000fc800078e10ff */
[----:B------:R-:W-:Y:S01]  /*0590*/  ISETP.GE.AND P0, PT, R3, UR6, PT ;  /* 0x0000000603007c0c */ /* 0x000fe2000bf06270 */
[----:B-1----:R-:W-:-:S05]  /*05a0*/  FADD R9, R4, R7 ;  /* 0x0000000704097221 */ /* 0x002fca0000000000 */
[----:B------:R2:W-:Y:S07]  /*05b0*/  STG.E desc[UR4][R16.64], R9 ;  /* 0x0000000910007986 */ /* 0x0005ee000c101904 */
[----:B------:R-:W-:Y:S05]  /*05c0*/  @!P0 BRA `(.L_x_5) ;  /* 0xfffffffc00788947 */ /* 0x000fea000383ffff */
[----:B------:R-:W-:Y:S05]  /*05d0*/  EXIT ;  /* 0x000000000000794d */ /* 0x000fea0003800000 */
.L_x_6:
        /* <DEDUP_REMOVED lines=10> */
.L_x_13:


//--------------------- .text._Z11vector_add1PfS_S_i --------------------------
	.section	.text._Z11vector_add1PfS_S_i,"ax",@progbits
	.align	128
        .global         _Z11vector_add1PfS_S_i
        .type           _Z11vector_add1PfS_S_i,@function
        .size           _Z11vector_add1PfS_S_i,(.L_x_14 - _Z11vector_add1PfS_S_i)
        .other          _Z11vector_add1PfS_S_i,@"STO_CUDA_ENTRY STV_DEFAULT"
_Z11vector_add1PfS_S_i:
.text._Z11vector_add1PfS_S_i:
[----:B------:R-:W-:Y:S01]  /*0000*/  LDC R1, c[0x0][0x37c] ;  /* 0x0000df00ff017b82 */ /* 0x000fe20000000800 */
[----:B------:R-:W0:Y:S01]  /*0010*/  S2R R5, SR_TID.X ;  /* 0x0000000000057919 */ /* 0x000e220000002100 */
[----:B------:R-:W0:Y:S06]  /*0020*/  LDCU UR6, c[0x0][0x398] ;  /* 0x00007300ff0677ac */ /* 0x000e2c0008000800 */
[----:B------:R-:W1:Y:S01]  /*0030*/  LDC R0, c[0x0][0x360] ;  /* 0x0000d800ff007b82 */ /* 0x000e620000000800 */
[----:B0-----:R-:W-:-:S13]  /*0040*/  ISETP.GE.AND P0, PT, R5, UR6, PT ;  /* 0x0000000605007c0c */ /* 0x001fda000bf06270 */
[----:B------:R-:W-:Y:S05]  /*0050*/  @P0 EXIT ;  /* 0x000000000000094d */ /* 0x000fea0003800000 */
[----:B-1----:R-:W0:Y:S01]  /*0060*/  I2F.U32.RP R8, R0 ;  /* 0x0000000000087306 */ /* 0x002e220000209000 */
[----:B------:R-:W-:Y:S01]  /*0070*/  IADD3 R4, PT, PT, R5, R0, RZ ;  /* 0x0000000005047210 */ /* 0x000fe20007ffe0ff */
[----:B------:R-:W1:Y:S01]  /*0080*/  LDCU.64 UR4, c[0x0][0x358] ;  /* 0x00006b00ff0477ac */ /* 0x000e620008000a00 */
[----:B------:R-:W-:Y:S01]  /*0090*/  ISETP.NE.U32.AND P2, PT, R0, RZ, PT ;  /* 0x000000ff0000720c */ /* 0x000fe20003f45070 */
[----:B------:R-:W-:Y:S01]  /*00a0*/  BSSY.RECONVERGENT B0, `(.L_x_7) ;  /* 0x000002f000007945 */ /* 0x000fe20003800200 */
[C---:B------:R-:W-:Y:S01]  /*00b0*/  ISETP.GE.U32.AND P0, PT, R4.reuse, UR6, PT ;  /* 0x0000000604007c0c */ /* 0x040fe2000bf06070 */
[----:B------:R-:W2:Y:S01]  /*00c0*/  LDCU.64 UR8, c[0x0][0x390] ;  /* 0x00007200ff0877ac */ /* 0x000ea20008000a00 */
[----:B------:R-:W-:Y:S02]  /*00d0*/  VIMNMX.U32 R7, PT, PT, R4, UR6, !PT ;  /* 0x0000000604077c48 */ /* 0x000fe4000ffe0000 */
[----:B------:R-:W-:Y:S01]  /*00e0*/  SEL R6, RZ, 0x1, P0 ;  /* 0x00000001ff067807 */ /* 0x000fe20000000000 */
[----:B------:R-:W3:Y:S03]  /*00f0*/  LDCU.128 UR12, c[0x0][0x380] ;  /* 0x00007000ff0c77ac */ /* 0x000ee60008000c00 */
[----:B------:R-:W-:Y:S01]  /*0100*/  IADD3 R7, PT, PT, R7, -R4, -R6 ;  /* 0x8000000407077210 */ /* 0x000fe20007ffe806 */
[----:B0-----:R-:W0:Y:S02]  /*0110*/  MUFU.RCP R8, R8 ;  /* 0x0000000800087308 */ /* 0x001e240000001000 */
[----:B0-----:R-:W-:-:S06]  /*0120*/  IADD3 R2, PT, PT, R8, 0xffffffe, RZ ;  /* 0x0ffffffe08027810 */ /* 0x001fcc0007ffe0ff */
[----:B------:R0:W4:Y:S02]  /*0130*/  F2I.FTZ.U32.TRUNC.NTZ R3, R2 ;  /* 0x0000000200037305 */ /* 0x000124000021f000 */
[----:B0-----:R-:W-:Y:S02]  /*0140*/  IMAD.MOV.U32 R2, RZ, RZ, RZ ;  /* 0x000000ffff027224 */ /* 0x001fe400078e00ff */
[----:B----4-:R-:W-:-:S04]  /*0150*/  IMAD.MOV R9, RZ, RZ, -R3 ;  /* 0x000000ffff097224 */ /* 0x010fc800078e0a03 */
[----:B------:R-:W-:-:S04]  /*0160*/  IMAD R9, R9, R0, RZ ;  /* 0x0000000009097224 */ /* 0x000fc800078e02ff */
[----:B------:R-:W-:-:S06]  /*0170*/  IMAD.HI.U32 R8, R3, R9, R2 ;  /* 0x0000000903087227 */ /* 0x000fcc00078e0002 */
[----:B------:R-:W-:-:S05]  /*0180*/  IMAD.HI.U32 R3, R8, R7, RZ ;  /* 0x0000000708037227 */ /* 0x000fca00078e00ff */
[----:B------:R-:W-:-:S05]  /*0190*/  IADD3 R2, PT, PT, -R3, RZ, RZ ;  /* 0x000000ff03027210 */ /* 0x000fca0007ffe1ff */
[----:B------:R-:W-:-:S05]  /*01a0*/  IMAD R7, R0, R2, R7 ;  /* 0x0000000200077224 */ /* 0x000fca00078e0207 */
[----:B------:R-:W-:-:S13]  /*01b0*/  ISETP.GE.U32.AND P0, PT, R7, R0, PT ;  /* 0x000000000700720c */ /* 0x000fda0003f06070 */
[----:B------:R-:W-:Y:S01]  /*01c0*/  @P0 IMAD.IADD R7, R7, 0x1, -R0 ;  /* 0x0000000107070824 */ /* 0x000fe200078e0a00 */
[----:B------:R-:W-:-:S04]  /*01d0*/  @P0 IADD3 R3, PT, PT, R3, 0x1, RZ ;  /* 0x0000000103030810 */ /* 0x000fc80007ffe0ff */
[----:B------:R-:W-:-:S13]  /*01e0*/  ISETP.GE.U32.AND P1, PT, R7, R0, PT ;  /* 0x000000000700720c */ /* 0x000fda0003f26070 */
[----:B------:R-:W-:Y:S01]  /*01f0*/  @P1 VIADD R3, R3, 0x1 ;  /* 0x0000000103031836 */ /* 0x000fe20000000000 */
[----:B------:R-:W-:-:S04]  /*0200*/  @!P2 LOP3.LUT R3, RZ, R0, RZ, 0x33, !PT ;  /* 0x00000000ff03a212 */ /* 0x000fc800078e33ff */
[----:B------:R-:W-:-:S04]  /*0210*/  IADD3 R2, PT, PT, R6, R3, RZ ;  /* 0x0000000306027210 */ /* 0x000fc80007ffe0ff */
[C---:B------:R-:W-:Y:S02]  /*0220*/  LOP3.LUT R3, R2.reuse, 0x3, RZ, 0xc0, !PT ;  /* 0x0000000302037812 */ /* 0x040fe400078ec0ff */
[----:B------:R-:W-:Y:S02]  /*0230*/  ISETP.GE.U32.AND P0, PT, R2, 0x3, PT ;  /* 0x000000030200780c */ /* 0x000fe40003f06070 */
[----:B------:R-:W-:-:S13]  /*0240*/  ISETP.NE.AND P1, PT, R3, 0x3, PT ;  /* 0x000000030300780c */ /* 0x000fda0003f25270 */
[----:B-123--:R-:W-:Y:S05]  /*0250*/  @!P1 BRA `(.L_x_8) ;  /* 0x00000000004c9947 */ /* 0x00efea0003800000 */
[----:B------:R-:W-:-:S04]  /*0260*/  IADD3 R2, PT, PT, R2, 0x1, RZ ;  /* 0x0000000102027810 */ /* 0x000fc80007ffe0ff */
[----:B------:R-:W-:Y:S01]  /*0270*/  LOP3.LUT R4, R2, 0x3, RZ, 0xc0, !PT ;  /* 0x0000000302047812 */ /* 0x000fe200078ec0ff */
[----:B------:R-:W-:-:S04]  /*0280*/  IMAD.WIDE.U32 R2, R5, 0x4, RZ ;  /* 0x0000000405027825 */ /* 0x000fc800078e00ff */
[----:B------:R-:W-:Y:S02]  /*0290*/  IMAD R5, R4, R0, R5 ;  /* 0x0000000004057224 */ /* 0x000fe400078e0205 */
[----:B------:R-:W-:-:S07]  /*02a0*/  IMAD.MOV R4, RZ, RZ, -R4 ;  /* 0x000000ffff047224 */ /* 0x000fce00078e0a04 */
.L_x_9:
[C---:B------:R-:W-:Y:S02]  /*02b0*/  IADD3 R8, P2, PT, R2.reuse, UR8, RZ ;  /* 0x0000000802087c10 */ /* 0x040fe4000ff5e0ff */
[----:B------:R-:W-:Y:S02]  /*02c0*/  IADD3 R6, P1, PT, R2, UR14, RZ ;  /* 0x0000000e02067c10 */ /* 0x000fe4000ff3e0ff */
[C---:B------:R-:W-:Y:S02]  /*02d0*/  IADD3.X R9, PT, PT, R3.reuse, UR9, RZ, P2, !PT ;  /* 0x0000000903097c10 */ /* 0x040fe400097fe4ff */
[----:B------:R-:W-:-:S04]  /*02e0*/  IADD3.X R7, PT, PT, R3, UR15, RZ, P1, !PT ;  /* 0x0000000f03077c10 */ /* 0x000fc80008ffe4ff */
[----:B------:R-:W2:Y:S04]  /*02f0*/  LDG.E R9, desc[UR4][R8.64] ;  /* 0x0000000408097981 */ /* 0x000ea8000c1e1900 */
[----:B------:R-:W2:Y:S01]  /*0300*/  LDG.E R6, desc[UR4][R6.64] ;  /* 0x0000000406067981 */ /* 0x000ea2000c1e1900 */
[----:B0-----:R-:W-:-:S04]  /*0310*/  IADD3 R10, P1, PT, R2, UR12, RZ ;  /* 0x0000000c020a7c10 */ /* 0x001fc8000ff3e0ff */
[----:B------:R-:W-:Y:S02]  /*0320*/  IADD3.X R11, PT, PT, R3, UR13, RZ, P1, !PT ;  /* 0x0000000d030b7c10 */ /* 0x000fe40008ffe4ff */
[----:B------:R-:W-:-:S04]  /*0330*/  IADD3 R4, PT, PT, R4, 0x1, RZ ;  /* 0x0000000104047810 */ /* 0x000fc80007ffe0ff */
[----:B------:R-:W-:Y:S01]  /*0340*/  ISETP.NE.AND P1, PT, R4, RZ, PT ;  /* 0x000000ff0400720c */ /* 0x000fe20003f25270 */
[----:B------:R-:W-:-:S04]  /*0350*/  IMAD.WIDE.U32 R2, R0, 0x4, R2 ;  /* 0x0000000400027825 */ /* 0x000fc800078e0002 */
[----:B--2---:R-:W-:-:S05]  /*0360*/  FADD R13, R6, R9 ;  /* 0x00000009060d7221 */ /* 0x004fca0000000000 */
[----:B------:R0:W-:Y:S03]  /*0370*/  STG.E desc[UR4][R10.64], R13 ;  /* 0x0000000d0a007986 */ /* 0x0001e6000c101904 */
[----:B------:R-:W-:Y:S05]  /*0380*/  @P1 BRA `(.L_x_9) ;  /* 0xfffffffc00c81947 */ /* 0x000fea000383ffff */
.L_x_8:
[----:B------:R-:W-:Y:S05]  /*0390*/  BSYNC.RECONVERGENT B0 ;  /* 0x0000000000007941 */ /* 0x000fea0003800200 */
.L_x_7:
[----:B------:R-:W-:Y:S05]  /*03a0*/  @!P0 EXIT ;  /* 0x000000000000894d */ /* 0x000fea0003800000 */
.L_x_10:
[----:B------:R-:W0:Y:S08]  /*03b0*/  LDC.64 R6, c[0x0][0x388] ;  /* 0x0000e200ff067b82 */ /* 0x000e300000000a00 */
[----:B------:R-:W1:Y:S08]  /*03c0*/  LDC.64 R2, c[0x0][0x390] ;  /* 0x0000e400ff027b82 */ /* 0x000e700000000a00 */
[----:B--2---:R-:W2:Y:S01]  /*03d0*/  LDC.64 R8, c[0x0][0x380] ;  /* 0x0000e000ff087b82 */ /* 0x004ea20000000a00 */
[----:B0-----:R-:W-:-:S06]  /*03e0*/  IMAD.WIDE.U32 R10, R5, 0x4, R6 ;  /* 0x00000004050a7825 */ /* 0x001fcc00078e0006 */
[----:B------:R-:W3:Y:S01]  /*03f0*/  LDG.E R10, desc[UR4][R10.64] ;  /* 0x000000040a0a7981 */ /* 0x000ee2000c1e1900 */
[----:B-1----:R-:W-:-:S06]  /*0400*/  IMAD.WIDE.U32 R12, R5, 0x4, R2 ;  /* 0x00000004050c7825 */ /* 0x002fcc00078e0002 */
[----:B------:R-:W3:Y:S01]  /*0410*/  LDG.E R13, desc[UR4][R12.64] ;  /* 0x000000040c0d7981 */ /* 0x000ee2000c1e1900 */
[----:B------:R-:W-:Y:S01]  /*0420*/  IADD3 R19, PT, PT, R0, R5, RZ ;  /* 0x0000000500137210 */ /* 0x000fe20007ffe0ff */
[----:B--2---:R-:W-:-:S04]  /*0430*/  IMAD.WIDE.U32 R4, R5, 0x4, R8 ;  /* 0x0000000405047825 */ /* 0x004fc800078e0008 */
[----:B------:R-:W-:-:S04]  /*0440*/  IMAD.WIDE.U32 R14, R19, 0x4, R6 ;  /* 0x00000004130e7825 */ /* 0x000fc800078e0006 */
[----:B------:R-:W-:-:S04]  /*0450*/  IMAD.WIDE.U32 R16, R19, 0x4, R2 ;  /* 0x0000000413107825 */ /* 0x000fc800078e0002 */
[----:B---3--:R-:W-:-:S05]  /*0460*/  FADD R21, R10, R13 ;  /* 0x0000000d0a157221 */ /* 0x008fca0000000000 */
[----:B------:R0:W-:Y:S04]  /*0470*/  STG.E desc[UR4][R4.64], R21 ;  /* 0x0000001504007986 */ /* 0x0001e8000c101904 */
[----:B------:R-:W2:Y:S04]  /*0480*/  LDG.E R14, desc[UR4][R14.64] ;  /* 0x000000040e0e7981 */ /* 0x000ea8000c1e1900 */
[----:B------:R-:W2:Y:S01]  /*0490*/  LDG.E R17, desc[UR4][R16.64] ;  /* 0x0000000410117981 */ /* 0x000ea2000c1e1900 */
[C---:B------:R-:W-:Y:S02]  /*04a0*/  IMAD.IADD R25, R19.reuse, 0x1, R0 ;  /* 0x0000000113197824 */ /* 0x040fe400078e0200 */
[----:B------:R-:W-:-:S04]  /*04b0*/  IMAD.WIDE.U32 R10, R19, 0x4, R8 ;  /* 0x00000004130a7825 */ /* 0x000fc800078e0008 */
[----:B------:R-:W-:-:S04]  /*04c0*/  IMAD.WIDE.U32 R12, R25, 0x4, R6 ;  /* 0x00000004190c7825 */ /* 0x000fc800078e0006 */
[----:B------:R-:W-:-:S04]  /*04d0*/  IMAD.WIDE.U32 R18, R25, 0x4, R2 ;  /* 0x0000000419127825 */ /* 0x000fc800078e0002 */
[----:B--2---:R-:W-:-:S05]  /*04e0*/  FADD R23, R14, R17 ;  /* 0x000000110e177221 */ /* 0x004fca0000000000 */
[----:B------:R1:W-:Y:S04]  /*04f0*/  STG.E desc[UR4][R10.64], R23 ;  /* 0x000000170a007986 */ /* 0x0003e8000c101904 */
[----:B------:R-:W2:Y:S04]  /*0500*/  LDG.E R12, desc[UR4][R12.64] ;  /* 0x000000040c0c7981 */ /* 0x000ea8000c1e1900 */
[----:B------:R-:W2:Y:S01]  /*0510*/  LDG.E R19, desc[UR4][R18.64] ;  /* 0x0000000412137981 */ /* 0x000ea2000c1e1900 */
[C---:B0-----:R-:W-:Y:S01]  /*0520*/  IADD3 R5, PT, PT, R25.reuse, R0, RZ ;  /* 0x0000000019057210 */ /* 0x041fe20007ffe0ff */
[----:B------:R-:W-:-:S04]  /*0530*/  IMAD.WIDE.U32 R14, R25, 0x4, R8 ;  /* 0x00000004190e7825 */ /* 0x000fc800078e0008 */
[----:B------:R-:W-:-:S04]  /*0540*/  IMAD.WIDE.U32 R6, R5, 0x4, R6 ;  /* 0x0000000405067825 */ /* 0x000fc800078e0006 */
[----:B------:R-:W-:-:S04]  /*0550*/  IMAD.WIDE.U32 R2, R5, 0x4, R2 ;  /* 0x0000000405027825 */ /* 0x000fc800078e0002 */
[----:B--2---:R-:W-:-:S05]  /*0560*/  FADD R17, R12, R19 ;  /* 0x000000130c117221 */ /* 0x004fca0000000000 */
[----:B------:R2:W-:Y:S04]  /*0570*/  STG.E desc[UR4][R14.64], R17 ;  /* 0x000000110e007986 */ /* 0x0005e8000c101904 */
[----:B------:R-:W1:Y:S04]  /*0580*/  LDG.E R6, desc[UR4][R6.64] ;  /* 0x0000000406067981 */ /* 0x000e68000c1e1900 */
[----:B------:R-:W1:Y:S01]  /*0590*/  LDG.E R3, desc[UR4][R2.64] ;  /* 0x0000000402037981 */ /* 0x000e62000c1e1900 */
[C---:B------:R-:W-:Y:S01]  /*05a0*/  IMAD.WIDE.U32 R8, R5.reuse, 0x4, R8 ;  /* 0x0000000405087825 */ /* 0x040fe200078e0008 */
[----:B------:R-:W-:-:S04]  /*05b0*/  IADD3 R5, PT, PT, R5, R0, RZ ;  /* 0x0000000005057210 */ /* 0x000fc80007ffe0ff */
[----:B------:R-:W-:Y:S01]  /*05c0*/  ISETP.GE.AND P0, PT, R5, UR6, PT ;  /* 0x0000000605007c0c */ /* 0x000fe2000bf06270 */
[----:B-1----:R-:W-:-:S05]  /*05d0*/  FADD R11, R6, R3 ;  /* 0x00000003060b7221 */ /* 0x002fca0000000000 */
[----:B------:R2:W-:Y:S07]  /*05e0*/  STG.E desc[UR4][R8.64], R11 ;  /* 0x0000000b08007986 */ /* 0x0005ee000c101904 */
[----:B------:R-:W-:Y:S05]  /*05f0*/  @!P0 BRA `(.L_x_10) ;  /* 0xfffffffc006c8947 */ /* 0x000fea000383ffff */
[----:B------:R-:W-:Y:S05]  /*0600*/  EXIT ;  /* 0x000000000000794d */ /* 0x000fea0003800000 */
.L_x_11:
        /* <DEDUP_REMOVED lines=15> */
.L_x_14:


//--------------------- .nv.shared._Z11vector_add3PfS_S_i --------------------------
	.section	.nv.shared._Z11vector_add3PfS_S_i,"aw",@nobits
	.sectionflags	@""
	.align	4
.nv.shared._Z11vector_add3PfS_S_i:
	.zero		2048


//--------------------- .nv.shared.reserved.0     --------------------------
	.section	.nv.shared.reserved.0,"aw",@nobits
	.weak		__nv_reservedSMEM_offset_0_alias
	.size		__nv_reservedSMEM_offset_0_alias, 0, 64
	.other		__nv_reservedSMEM_offset_0_alias,@"STO_CUDA_RESERVED_SHARED STV_DEFAULT"
__nv_reservedSMEM_offset_0_alias:
	.zero		0
	.zero		64


//--------------------- .nv.constant0._Z11vector_add3PfS_S_i --------------------------
	.section	.nv.constant0._Z11vector_add3PfS_S_i,"a",@progbits
	.sectionflags	@""
	.align	4
.nv.constant0._Z11vector_add3PfS_S_i:
	.zero		924


//--------------------- .nv.constant0._Z11vector_add2PfS_S_i --------------------------
	.section	.nv.constant0._Z11vector_add2PfS_S_i,"a",@progbits
	.sectionflags	@""
	.align	4
.nv.constant0._Z11vector_add2PfS_S_i:
	.zero		924


//--------------------- .nv.constant0._Z11vector_add1PfS_S_i --------------------------
	.section	.nv.constant0._Z11vector_add1PfS_S_i,"a",@progbits
	.sectionflags	@""
	.align	4
.nv.constant0._Z11vector_add1PfS_S_i:
	.zero		924


//--------------------- SYMBOLS --------------------------

	.type		.nv.reservedSmem.offset0,@object
	.size		.nv.reservedSmem.offset0,0x4
	.type		.nv.reservedSmem.cap,@object
	.size		.nv.reservedSmem.cap,0x4
